//
// Generated by NVIDIA NVVM Compiler
//
// Compiler Build ID: CL-36424714
// Cuda compilation tools, release 13.0, V13.0.88
// Based on NVVM 20.0.0
//

.version 9.0
.target sm_100
.address_size 64

	// .globl	reshape

.visible .entry reshape(
	.param .u64 .ptr .align 1 reshape_param_0,
	.param .u64 .ptr .align 1 reshape_param_1,
	.param .u32 reshape_param_2
)
{
	.reg .pred 	%p<2>;
	.reg .b32 	%r<6>;
	.reg .b32 	%f<2>;
	.reg .b64 	%rd<8>;

	ld.param.u64 	%rd1, [reshape_param_0];
	ld.param.u64 	%rd2, [reshape_param_1];
	ld.param.u32 	%r2, [reshape_param_2];
	mov.u32 	%r3, %ctaid.x;
	mov.u32 	%r4, %ntid.x;
	mov.u32 	%r5, %tid.x;
	mad.lo.s32 	%r1, %r3, %r4, %r5;
	setp.ge.s32 	%p1, %r1, %r2;
	@%p1 bra 	$L__BB0_2;
	cvta.to.global.u64 	%rd3, %rd1;
	cvta.to.global.u64 	%rd4, %rd2;
	mul.wide.s32 	%rd5, %r1, 4;
	add.s64 	%rd6, %rd3, %rd5;
	ld.global.f32 	%f1, [%rd6];
	add.s64 	%rd7, %rd4, %rd5;
	st.global.f32 	[%rd7], %f1;
$L__BB0_2:
	ret;

}


// ===== COMPILED SASS (sm_100) =====

	.target	sm_100

	.elftype	@"ET_EXEC"


//--------------------- .note.nv.tkinfo           --------------------------
	.section	.note.nv.tkinfo,"",@"SHT_NOTE"
	.sectionflags	@"SHF_NOTE_NV_TKINFO"
	.tkinfo
        /*0018*/ 	.word	0x00000002
        /*0030*/ 	.string	""
        /*0030*/ 	.string	"ptxas"
        /*0030*/ 	.string	"Cuda compilation tools, release 13.0, V13.0.88"
        /*0030*/ 	.string	"Build cuda_13.0.r13.0/compiler.36424714_0"
        /*0030*/ 	.string	"-arch sm_100 -m 64 "



//--------------------- .note.nv.cuinfo           --------------------------
	.section	.note.nv.cuinfo,"",@"SHT_NOTE"
	.sectionflags	@"SHF_NOTE_NV_CUINFO"
        /*0018*/ 	.short	0x0002
        /*001a*/ 	.short	0x0064
        /*001c*/ 	.short	0x0082
	.zero		2


//--------------------- .nv.info                  --------------------------
	.section	.nv.info,"",@"SHT_CUDA_INFO"
	.align	4


	//----- nvinfo : EIATTR_REGCOUNT
	.align		4
        /*0000*/ 	.byte	0x04, 0x2f
        /*0002*/ 	.short	(.L_1 - .L_0)
	.align		4
.L_0:
        /*0004*/ 	.word	index@(reshape)
        /*0008*/ 	.word	0x0000000a


	//----- nvinfo : EIATTR_FRAME_SIZE
	.align		4
.L_1:
        /*000c*/ 	.byte	0x04, 0x11
        /*000e*/ 	.short	(.L_3 - .L_2)
	.align		4
.L_2:
        /*0010*/ 	.word	index@(reshape)
        /*0014*/ 	.word	0x00000000


	//----- nvinfo : EIATTR_MIN_STACK_SIZE
	.align		4
.L_3:
        /*0018*/ 	.byte	0x04, 0x12
        /*001a*/ 	.short	(.L_5 - .L_4)
	.align		4
.L_4:
        /*001c*/ 	.word	index@(reshape)
        /*0020*/ 	.word	0x00000000
.L_5:


//--------------------- .nv.compat                --------------------------
	.section	.nv.compat,"",@"SHT_CUDA_COMPAT_INFO"
	.align	4
        /*0000*/ 	.byte	0x02, 0x09, 0x00, 0x00, 0x02, 0x02, 0x01, 0x00, 0x02, 0x05, 0x05, 0x00, 0x03, 0x07, 0x01, 0x01
        /*0010*/ 	.byte	0x02, 0x03, 0x00, 0x00, 0x02, 0x06, 0x01, 0x00, 0x04, 0x0b, 0x08, 0x00, 0x09, 0x00, 0x00, 0x00
        /*0020*/ 	.byte	0x00, 0x00, 0x00, 0x00


//--------------------- .nv.info.reshape          --------------------------
	.section	.nv.info.reshape,"",@"SHT_CUDA_INFO"
	.sectionflags	@""
	.align	4


	//----- nvinfo : EIATTR_CUDA_API_VERSION
	.align		4
        /*0000*/ 	.byte	0x04, 0x37
        /*0002*/ 	.short	(.L_7 - .L_6)
.L_6:
        /*0004*/ 	.word	0x00000082


	//----- nvinfo : EIATTR_KPARAM_INFO
	.align		4
.L_7:
        /*0008*/ 	.byte	0x04, 0x17
        /*000a*/ 	.short	(.L_9 - .L_8)
.L_8:
        /*000c*/ 	.word	0x00000000
        /*0010*/ 	.short	0x0002
        /*0012*/ 	.short	0x0010
        /*0014*/ 	.byte	0x00, 0xf0, 0x11, 0x00


	//----- nvinfo : EIATTR_KPARAM_INFO
	.align		4
.L_9:
        /*0018*/ 	.byte	0x04, 0x17
        /*001a*/ 	.short	(.L_11 - .L_10)
.L_10:
        /*001c*/ 	.word	0x00000000
        /*0020*/ 	.short	0x0001
        /*0022*/ 	.short	0x0008
        /*0024*/ 	.byte	0x00, 0xf5, 0x21, 0x00


	//----- nvinfo : EIATTR_KPARAM_INFO
	.align		4
.L_11:
        /*0028*/ 	.byte	0x04, 0x17
        /*002a*/ 	.short	(.L_13 - .L_12)
.L_12:
        /*002c*/ 	.word	0x00000000
        /*0030*/ 	.short	0x0000
        /*0032*/ 	.short	0x0000
        /*0034*/ 	.byte	0x00, 0xf5, 0x21, 0x00


	//----- nvinfo : EIATTR_SPARSE_MMA_MASK
	.align		4
.L_13:
        /*0038*/ 	.byte	0x03, 0x50
        /*003a*/ 	.short	0x0000


	//----- nvinfo : EIATTR_MAXREG_COUNT
	.align		4
        /*003c*/ 	.byte	0x03, 0x1b
        /*003e*/ 	.short	0x00ff


	//----- nvinfo : EIATTR_MERCURY_ISA_VERSION
	.align		4
        /*0040*/ 	.byte	0x03, 0x5f
        /*0042*/ 	.short	0x0101


	//----- nvinfo : EIATTR_VRC_CTA_INIT_COUNT
	.align		4
        /*0044*/ 	.byte	0x02, 0x4a
	.zero		1
	.zero		1


	//----- nvinfo : EIATTR_EXIT_INSTR_OFFSETS
	.align		4
        /*0048*/ 	.byte	0x04, 0x1c
        /*004a*/ 	.short	(.L_15 - .L_14)


	//   ....[0]....
.L_14:
        /*004c*/ 	.word	0x00000070


	//   ....[1]....
        /*0050*/ 	.word	0x000000f0


	//----- nvinfo : EIATTR_CBANK_PARAM_SIZE
	.align		4
.L_15:
        /*0054*/ 	.byte	0x03, 0x19
        /*0056*/ 	.short	0x0014


	//----- nvinfo : EIATTR_PARAM_CBANK
	.align		4
        /*0058*/ 	.byte	0x04, 0x0a
        /*005a*/ 	.short	(.L_17 - .L_16)
	.align		4
.L_16:
        /*005c*/ 	.word	index@(.nv.constant0.reshape)
        /*0060*/ 	.short	0x0380
        /*0062*/ 	.short	0x0014


	//----- nvinfo : EIATTR_SW_WAR
	.align		4
.L_17:
        /*0064*/ 	.byte	0x04, 0x36
        /*0066*/ 	.short	(.L_19 - .L_18)
.L_18:
        /*0068*/ 	.word	0x00000008
.L_19:


//--------------------- .nv.callgraph             --------------------------
	.section	.nv.callgraph,"",@"SHT_CUDA_CALLGRAPH"
	.align	4
	.sectionentsize	8
	.align		4
        /*0000*/ 	.word	0x00000000
	.align		4
        /*0004*/ 	.word	0xffffffff
	.align		4
        /*0008*/ 	.word	0x00000000
	.align		4
        /*000c*/ 	.word	0xfffffffe
	.align		4
        /*0010*/ 	.word	0x00000000
	.align		4
        /*0014*/ 	.word	0xfffffffd
	.align		4
        /*0018*/ 	.word	0x00000000
	.align		4
        /*001c*/ 	.word	0xfffffffc


//--------------------- .text.reshape             --------------------------
	.section	.text.reshape,"ax",@progbits
	.align	128
        .global         reshape
        .type           reshape,@function
        .size           reshape,(.L_x_1 - reshape)
        .other          reshape,@"STO_CUDA_ENTRY STV_DEFAULT"
reshape:
.text.reshape:
[----:B------:R-:W-:Y:S01]  /*0000*/  LDC R1, c[0x0][0x37c] ;  /* 0x0000df00ff017b82 */ /* 0x000fe20000000800 */
[----:B------:R-:W0:Y:S07]  /*0010*/  S2R R0, SR_TID.X ;  /* 0x0000000000007919 */ /* 0x000e2e0000002100 */
[----:B------:R-:W0:Y:S01]  /*0020*/  S2UR UR4, SR_CTAID.X ;  /* 0x00000000000479c3 */ /* 0x000e220000002500 */
[----:B------:R-:W1:Y:S07]  /*0030*/  LDCU UR5, c[0x0][0x390] ;  /* 0x00007200ff0577ac */ /* 0x000e6e0008000800 */
[----:B------:R-:W0:Y:S02]  /*0040*/  LDC R7, c[0x0][0x360] ;  /* 0x0000d800ff077b82 */ /* 0x000e240000000800 */
[----:B0-----:R-:W-:-:S05]  /*0050*/  IMAD R7, R7, UR4, R0 ;  /* 0x0000000407077c24 */ /* 0x001fca000f8e0200 */
[----:B-1----:R-:W-:-:S13]  /*0060*/  ISETP.GE.AND P0, PT, R7, UR5, PT ;  /* 0x0000000507007c0c */ /* 0x002fda000bf06270 */
[----:B------:R-:W-:Y:S05]  /*0070*/  @P0 EXIT ;  /* 0x000000000000094d */ /* 0x000fea0003800000 */
[----:B------:R-:W0:Y:S01]  /*0080*/  LDC.64 R2, c[0x0][0x380] ;  /* 0x0000e000ff027b82 */ /* 0x000e220000000a00 */
[----:B------:R-:W1:Y:S07]  /*0090*/  LDCU.64 UR4, c[0x0][0x358] ;  /* 0x00006b00ff0477ac */ /* 0x000e6e0008000a00 */
[----:B------:R-:W2:Y:S01]  /*00a0*/  LDC.64 R4, c[0x0][0x388] ;  /* 0x0000e200ff047b82 */ /* 0x000ea20000000a00 */
[----:B0-----:R-:W-:-:S06]  /*00b0*/  IMAD.WIDE R2, R7, 0x4, R2 ;  /* 0x0000000407027825 */ /* 0x001fcc00078e0202 */
[----:B-1----:R-:W3:Y:S01]  /*00c0*/  LDG.E R3, desc[UR4][R2.64] ;  /* 0x0000000402037981 */ /* 0x002ee2000c1e1900 */
[----:B--2---:R-:W-:-:S05]  /*00d0*/  IMAD.WIDE R4, R7, 0x4, R4 ;  /* 0x0000000407047825 */ /* 0x004fca00078e0204 */
[----:B---3--:R-:W-:Y:S01]  /*00e0*/  STG.E desc[UR4][R4.64], R3 ;  /* 0x0000000304007986 */ /* 0x008fe2000c101904 */
[----:B------:R-:W-:Y:S05]  /*00f0*/  EXIT ;  /* 0x000000000000794d */ /* 0x000fea0003800000 */
.L_x_0:
[----:B------:R-:W-:-:S00]  /*0100*/  BRA `(.L_x_0) ;  /* 0xfffffffc00fc7947 */ /* 0x000fc0000383ffff */
[----:B------:R-:W-:-:S00]  /*0110*/  NOP ;  /* 0x0000000000007918 */ /* 0x000fc00000000000 */
        /* <DEDUP_REMOVED lines=14> */
.L_x_1:


//--------------------- .nv.shared.reserved.0     --------------------------
	.section	.nv.shared.reserved.0,"aw",@nobits
	.weak		__nv_reservedSMEM_offset_0_alias
	.size		__nv_reservedSMEM_offset_0_alias, 0, 64
	.other		__nv_reservedSMEM_offset_0_alias,@"STO_CUDA_RESERVED_SHARED STV_DEFAULT"
__nv_reservedSMEM_offset_0_alias:
	.zero		0
	.zero		64


//--------------------- .nv.constant0.reshape     --------------------------
	.section	.nv.constant0.reshape,"a",@progbits
	.sectionflags	@""
	.align	4
.nv.constant0.reshape:
	.zero		916


//--------------------- SYMBOLS --------------------------

	.type		.nv.reservedSmem.offset0,@object
	.size		.nv.reservedSmem.offset0,0x4
